//
// Generated by NVIDIA NVVM Compiler
//
// Compiler Build ID: CL-36424714
// Cuda compilation tools, release 13.0, V13.0.88
// Based on NVVM 20.0.0
//

.version 9.0
.target sm_100
.address_size 64

	// .globl	_Z11gemm_kernelPK6__halfS1_PS_iiiff

.visible .entry _Z11gemm_kernelPK6__halfS1_PS_iiiff(
	.param .u64 .ptr .align 1 _Z11gemm_kernelPK6__halfS1_PS_iiiff_param_0,
	.param .u64 .ptr .align 1 _Z11gemm_kernelPK6__halfS1_PS_iiiff_param_1,
	.param .u64 .ptr .align 1 _Z11gemm_kernelPK6__halfS1_PS_iiiff_param_2,
	.param .u32 _Z11gemm_kernelPK6__halfS1_PS_iiiff_param_3,
	.param .u32 _Z11gemm_kernelPK6__halfS1_PS_iiiff_param_4,
	.param .u32 _Z11gemm_kernelPK6__halfS1_PS_iiiff_param_5,
	.param .f32 _Z11gemm_kernelPK6__halfS1_PS_iiiff_param_6,
	.param .f32 _Z11gemm_kernelPK6__halfS1_PS_iiiff_param_7
)
{
	.reg .pred 	%p<13>;
	.reg .b16 	%rs<213>;
	.reg .b32 	%r<48>;
	.reg .b32 	%f<5>;
	.reg .b64 	%rd<70>;
	.reg .b64 	%fd<2>;

	ld.param.u64 	%rd10, [_Z11gemm_kernelPK6__halfS1_PS_iiiff_param_0];
	ld.param.u64 	%rd11, [_Z11gemm_kernelPK6__halfS1_PS_iiiff_param_1];
	ld.param.u64 	%rd9, [_Z11gemm_kernelPK6__halfS1_PS_iiiff_param_2];
	ld.param.u32 	%r27, [_Z11gemm_kernelPK6__halfS1_PS_iiiff_param_3];
	ld.param.u32 	%r25, [_Z11gemm_kernelPK6__halfS1_PS_iiiff_param_4];
	ld.param.u32 	%r26, [_Z11gemm_kernelPK6__halfS1_PS_iiiff_param_5];
	ld.param.f32 	%f1, [_Z11gemm_kernelPK6__halfS1_PS_iiiff_param_6];
	ld.param.f32 	%f2, [_Z11gemm_kernelPK6__halfS1_PS_iiiff_param_7];
	cvta.to.global.u64 	%rd1, %rd11;
	cvta.to.global.u64 	%rd2, %rd10;
	mov.u32 	%r28, %ctaid.x;
	mov.u32 	%r29, %ntid.x;
	mov.u32 	%r30, %ctaid.y;
	mov.u32 	%r31, %ntid.y;
	mov.u32 	%r32, %tid.x;
	mad.lo.s32 	%r1, %r28, %r29, %r32;
	mov.u32 	%r33, %tid.y;
	mad.lo.s32 	%r2, %r30, %r31, %r33;
	setp.ge.s32 	%p1, %r2, %r27;
	setp.ge.s32 	%p2, %r1, %r26;
	or.pred  	%p3, %p1, %p2;
	@%p3 bra 	$L__BB0_15;
	mov.f64 	%fd1, 0d0000000000000000;
	// begin inline asm
	{  cvt.rn.f16.f64 %rs212, %fd1;}

	// end inline asm
	setp.lt.s32 	%p4, %r25, 1;
	@%p4 bra 	$L__BB0_14;
	mul.lo.s32 	%r3, %r25, %r2;
	and.b32  	%r4, %r25, 15;
	setp.lt.u32 	%p5, %r25, 16;
	mov.b32 	%r44, 0;
	@%p5 bra 	$L__BB0_5;
	and.b32  	%r44, %r25, 2147483632;
	neg.s32 	%r42, %r44;
	shl.b32 	%r7, %r26, 4;
	mul.wide.u32 	%rd12, %r3, 2;
	add.s64 	%rd13, %rd12, %rd2;
	add.s64 	%rd68, %rd13, 16;
	mul.wide.s32 	%rd16, %r26, 2;
	mov.u32 	%r41, %r1;
$L__BB0_4:
	.pragma "nounroll";
	mul.wide.s32 	%rd14, %r41, 2;
	add.s64 	%rd15, %rd1, %rd14;
	ld.global.u16 	%rs18, [%rd68+-16];
	ld.global.u16 	%rs19, [%rd15];
	// begin inline asm
	{mul.f16 %rs17,%rs18,%rs19;
}
	// end inline asm
	// begin inline asm
	{add.f16 %rs20,%rs212,%rs17;
}
	// end inline asm
	add.s64 	%rd17, %rd15, %rd16;
	ld.global.u16 	%rs24, [%rd68+-14];
	ld.global.u16 	%rs25, [%rd17];
	// begin inline asm
	{mul.f16 %rs23,%rs24,%rs25;
}
	// end inline asm
	// begin inline asm
	{add.f16 %rs26,%rs20,%rs23;
}
	// end inline asm
	add.s64 	%rd18, %rd17, %rd16;
	ld.global.u16 	%rs30, [%rd68+-12];
	ld.global.u16 	%rs31, [%rd18];
	// begin inline asm
	{mul.f16 %rs29,%rs30,%rs31;
}
	// end inline asm
	// begin inline asm
	{add.f16 %rs32,%rs26,%rs29;
}
	// end inline asm
	add.s64 	%rd19, %rd18, %rd16;
	ld.global.u16 	%rs36, [%rd68+-10];
	ld.global.u16 	%rs37, [%rd19];
	// begin inline asm
	{mul.f16 %rs35,%rs36,%rs37;
}
	// end inline asm
	// begin inline asm
	{add.f16 %rs38,%rs32,%rs35;
}
	// end inline asm
	add.s64 	%rd20, %rd19, %rd16;
	ld.global.u16 	%rs42, [%rd68+-8];
	ld.global.u16 	%rs43, [%rd20];
	// begin inline asm
	{mul.f16 %rs41,%rs42,%rs43;
}
	// end inline asm
	// begin inline asm
	{add.f16 %rs44,%rs38,%rs41;
}
	// end inline asm
	add.s64 	%rd21, %rd20, %rd16;
	ld.global.u16 	%rs48, [%rd68+-6];
	ld.global.u16 	%rs49, [%rd21];
	// begin inline asm
	{mul.f16 %rs47,%rs48,%rs49;
}
	// end inline asm
	// begin inline asm
	{add.f16 %rs50,%rs44,%rs47;
}
	// end inline asm
	add.s64 	%rd22, %rd21, %rd16;
	ld.global.u16 	%rs54, [%rd68+-4];
	ld.global.u16 	%rs55, [%rd22];
	// begin inline asm
	{mul.f16 %rs53,%rs54,%rs55;
}
	// end inline asm
	// begin inline asm
	{add.f16 %rs56,%rs50,%rs53;
}
	// end inline asm
	add.s64 	%rd23, %rd22, %rd16;
	ld.global.u16 	%rs60, [%rd68+-2];
	ld.global.u16 	%rs61, [%rd23];
	// begin inline asm
	{mul.f16 %rs59,%rs60,%rs61;
}
	// end inline asm
	// begin inline asm
	{add.f16 %rs62,%rs56,%rs59;
}
	// end inline asm
	add.s64 	%rd24, %rd23, %rd16;
	ld.global.u16 	%rs66, [%rd68];
	ld.global.u16 	%rs67, [%rd24];
	// begin inline asm
	{mul.f16 %rs65,%rs66,%rs67;
}
	// end inline asm
	// begin inline asm
	{add.f16 %rs68,%rs62,%rs65;
}
	// end inline asm
	add.s64 	%rd25, %rd24, %rd16;
	ld.global.u16 	%rs72, [%rd68+2];
	ld.global.u16 	%rs73, [%rd25];
	// begin inline asm
	{mul.f16 %rs71,%rs72,%rs73;
}
	// end inline asm
	// begin inline asm
	{add.f16 %rs74,%rs68,%rs71;
}
	// end inline asm
	add.s64 	%rd26, %rd25, %rd16;
	ld.global.u16 	%rs78, [%rd68+4];
	ld.global.u16 	%rs79, [%rd26];
	// begin inline asm
	{mul.f16 %rs77,%rs78,%rs79;
}
	// end inline asm
	// begin inline asm
	{add.f16 %rs80,%rs74,%rs77;
}
	// end inline asm
	add.s64 	%rd27, %rd26, %rd16;
	ld.global.u16 	%rs84, [%rd68+6];
	ld.global.u16 	%rs85, [%rd27];
	// begin inline asm
	{mul.f16 %rs83,%rs84,%rs85;
}
	// end inline asm
	// begin inline asm
	{add.f16 %rs86,%rs80,%rs83;
}
	// end inline asm
	add.s64 	%rd28, %rd27, %rd16;
	ld.global.u16 	%rs90, [%rd68+8];
	ld.global.u16 	%rs91, [%rd28];
	// begin inline asm
	{mul.f16 %rs89,%rs90,%rs91;
}
	// end inline asm
	// begin inline asm
	{add.f16 %rs92,%rs86,%rs89;
}
	// end inline asm
	add.s64 	%rd29, %rd28, %rd16;
	ld.global.u16 	%rs96, [%rd68+10];
	ld.global.u16 	%rs97, [%rd29];
	// begin inline asm
	{mul.f16 %rs95,%rs96,%rs97;
}
	// end inline asm
	// begin inline asm
	{add.f16 %rs98,%rs92,%rs95;
}
	// end inline asm
	add.s64 	%rd30, %rd29, %rd16;
	ld.global.u16 	%rs102, [%rd68+12];
	ld.global.u16 	%rs103, [%rd30];
	// begin inline asm
	{mul.f16 %rs101,%rs102,%rs103;
}
	// end inline asm
	// begin inline asm
	{add.f16 %rs104,%rs98,%rs101;
}
	// end inline asm
	add.s64 	%rd31, %rd30, %rd16;
	ld.global.u16 	%rs108, [%rd68+14];
	ld.global.u16 	%rs109, [%rd31];
	// begin inline asm
	{mul.f16 %rs107,%rs108,%rs109;
}
	// end inline asm
	// begin inline asm
	{add.f16 %rs212,%rs104,%rs107;
}
	// end inline asm
	add.s32 	%r42, %r42, 16;
	add.s32 	%r41, %r41, %r7;
	add.s64 	%rd68, %rd68, 32;
	setp.ne.s32 	%p6, %r42, 0;
	@%p6 bra 	$L__BB0_4;
$L__BB0_5:
	setp.eq.s32 	%p7, %r4, 0;
	@%p7 bra 	$L__BB0_14;
	and.b32  	%r13, %r25, 7;
	setp.lt.u32 	%p8, %r4, 8;
	@%p8 bra 	$L__BB0_8;
	add.s32 	%r35, %r44, %r3;
	mul.wide.u32 	%rd32, %r35, 2;
	add.s64 	%rd33, %rd2, %rd32;
	mad.lo.s32 	%r36, %r44, %r26, %r1;
	mul.wide.s32 	%rd34, %r36, 2;
	add.s64 	%rd35, %rd1, %rd34;
	ld.global.u16 	%rs115, [%rd33];
	ld.global.u16 	%rs116, [%rd35];
	// begin inline asm
	{mul.f16 %rs114,%rs115,%rs116;
}
	// end inline asm
	// begin inline asm
	{add.f16 %rs117,%rs212,%rs114;
}
	// end inline asm
	cvt.u64.u32 	%rd36, %r3;
	cvt.u64.u32 	%rd37, %r44;
	add.s64 	%rd38, %rd37, %rd36;
	shl.b64 	%rd39, %rd38, 1;
	add.s64 	%rd40, %rd2, %rd39;
	mul.wide.s32 	%rd41, %r26, 2;
	add.s64 	%rd42, %rd35, %rd41;
	ld.global.u16 	%rs121, [%rd40+2];
	ld.global.u16 	%rs122, [%rd42];
	// begin inline asm
	{mul.f16 %rs120,%rs121,%rs122;
}
	// end inline asm
	// begin inline asm
	{add.f16 %rs123,%rs117,%rs120;
}
	// end inline asm
	add.s64 	%rd43, %rd42, %rd41;
	ld.global.u16 	%rs127, [%rd40+4];
	ld.global.u16 	%rs128, [%rd43];
	// begin inline asm
	{mul.f16 %rs126,%rs127,%rs128;
}
	// end inline asm
	// begin inline asm
	{add.f16 %rs129,%rs123,%rs126;
}
	// end inline asm
	add.s64 	%rd44, %rd43, %rd41;
	ld.global.u16 	%rs133, [%rd40+6];
	ld.global.u16 	%rs134, [%rd44];
	// begin inline asm
	{mul.f16 %rs132,%rs133,%rs134;
}
	// end inline asm
	// begin inline asm
	{add.f16 %rs135,%rs129,%rs132;
}
	// end inline asm
	add.s64 	%rd45, %rd44, %rd41;
	ld.global.u16 	%rs139, [%rd40+8];
	ld.global.u16 	%rs140, [%rd45];
	// begin inline asm
	{mul.f16 %rs138,%rs139,%rs140;
}
	// end inline asm
	// begin inline asm
	{add.f16 %rs141,%rs135,%rs138;
}
	// end inline asm
	add.s64 	%rd46, %rd45, %rd41;
	ld.global.u16 	%rs145, [%rd40+10];
	ld.global.u16 	%rs146, [%rd46];
	// begin inline asm
	{mul.f16 %rs144,%rs145,%rs146;
}
	// end inline asm
	// begin inline asm
	{add.f16 %rs147,%rs141,%rs144;
}
	// end inline asm
	add.s64 	%rd47, %rd46, %rd41;
	ld.global.u16 	%rs151, [%rd40+12];
	ld.global.u16 	%rs152, [%rd47];
	// begin inline asm
	{mul.f16 %rs150,%rs151,%rs152;
}
	// end inline asm
	// begin inline asm
	{add.f16 %rs153,%rs147,%rs150;
}
	// end inline asm
	add.s64 	%rd48, %rd47, %rd41;
	ld.global.u16 	%rs157, [%rd40+14];
	ld.global.u16 	%rs158, [%rd48];
	// begin inline asm
	{mul.f16 %rs156,%rs157,%rs158;
}
	// end inline asm
	// begin inline asm
	{add.f16 %rs212,%rs153,%rs156;
}
	// end inline asm
	add.s32 	%r44, %r44, 8;
$L__BB0_8:
	setp.eq.s32 	%p9, %r13, 0;
	@%p9 bra 	$L__BB0_14;
	and.b32  	%r16, %r25, 3;
	setp.lt.u32 	%p10, %r13, 4;
	@%p10 bra 	$L__BB0_11;
	add.s32 	%r37, %r44, %r3;
	mul.wide.u32 	%rd49, %r37, 2;
	add.s64 	%rd50, %rd2, %rd49;
	mad.lo.s32 	%r38, %r44, %r26, %r1;
	mul.wide.s32 	%rd51, %r38, 2;
	add.s64 	%rd52, %rd1, %rd51;
	ld.global.u16 	%rs164, [%rd50];
	ld.global.u16 	%rs165, [%rd52];
	// begin inline asm
	{mul.f16 %rs163,%rs164,%rs165;
}
	// end inline asm
	// begin inline asm
	{add.f16 %rs166,%rs212,%rs163;
}
	// end inline asm
	cvt.u64.u32 	%rd53, %r3;
	cvt.u64.u32 	%rd54, %r44;
	add.s64 	%rd55, %rd54, %rd53;
	shl.b64 	%rd56, %rd55, 1;
	add.s64 	%rd57, %rd2, %rd56;
	mul.wide.s32 	%rd58, %r26, 2;
	add.s64 	%rd59, %rd52, %rd58;
	ld.global.u16 	%rs170, [%rd57+2];
	ld.global.u16 	%rs171, [%rd59];
	// begin inline asm
	{mul.f16 %rs169,%rs170,%rs171;
}
	// end inline asm
	// begin inline asm
	{add.f16 %rs172,%rs166,%rs169;
}
	// end inline asm
	add.s64 	%rd60, %rd59, %rd58;
	ld.global.u16 	%rs176, [%rd57+4];
	ld.global.u16 	%rs177, [%rd60];
	// begin inline asm
	{mul.f16 %rs175,%rs176,%rs177;
}
	// end inline asm
	// begin inline asm
	{add.f16 %rs178,%rs172,%rs175;
}
	// end inline asm
	add.s64 	%rd61, %rd60, %rd58;
	ld.global.u16 	%rs182, [%rd57+6];
	ld.global.u16 	%rs183, [%rd61];
	// begin inline asm
	{mul.f16 %rs181,%rs182,%rs183;
}
	// end inline asm
	// begin inline asm
	{add.f16 %rs212,%rs178,%rs181;
}
	// end inline asm
	add.s32 	%r44, %r44, 4;
$L__BB0_11:
	setp.eq.s32 	%p11, %r16, 0;
	@%p11 bra 	$L__BB0_14;
	mad.lo.s32 	%r47, %r44, %r26, %r1;
	add.s32 	%r39, %r44, %r3;
	mul.wide.u32 	%rd62, %r39, 2;
	add.s64 	%rd69, %rd2, %rd62;
	neg.s32 	%r46, %r16;
$L__BB0_13:
	.pragma "nounroll";
	mul.wide.s32 	%rd63, %r47, 2;
	add.s64 	%rd64, %rd1, %rd63;
	ld.global.u16 	%rs188, [%rd69];
	ld.global.u16 	%rs189, [%rd64];
	// begin inline asm
	{mul.f16 %rs187,%rs188,%rs189;
}
	// end inline asm
	// begin inline asm
	{add.f16 %rs212,%rs212,%rs187;
}
	// end inline asm
	add.s32 	%r47, %r47, %r26;
	add.s64 	%rd69, %rd69, 2;
	add.s32 	%r46, %r46, 1;
	setp.ne.s32 	%p12, %r46, 0;
	@%p12 bra 	$L__BB0_13;
$L__BB0_14:
	bar.sync 	0;
	// begin inline asm
	{  cvt.rn.f16.f32 %rs193, %f1;}

	// end inline asm
	// begin inline asm
	{mul.f16 %rs194,%rs212,%rs193;
}
	// end inline asm
	// begin inline asm
	{  cvt.rn.f16.f32 %rs197, %f2;}

	// end inline asm
	mad.lo.s32 	%r40, %r26, %r2, %r1;
	cvta.to.global.u64 	%rd65, %rd9;
	mul.wide.s32 	%rd66, %r40, 2;
	add.s64 	%rd67, %rd65, %rd66;
	ld.global.u16 	%rs199, [%rd67];
	// begin inline asm
	{mul.f16 %rs198,%rs199,%rs197;
}
	// end inline asm
	// begin inline asm
	{add.f16 %rs201,%rs198,%rs194;
}
	// end inline asm
	st.global.u16 	[%rd67], %rs201;
$L__BB0_15:
	ret;

}


// ===== COMPILED SASS (sm_100) =====

	.target	sm_100

	.elftype	@"ET_EXEC"


//--------------------- .note.nv.tkinfo           --------------------------
	.section	.note.nv.tkinfo,"",@"SHT_NOTE"
	.sectionflags	@"SHF_NOTE_NV_TKINFO"
	.tkinfo
        /*0018*/ 	.word	0x00000002
        /*0030*/ 	.string	""
        /*0030*/ 	.string	"ptxas"
        /*0030*/ 	.string	"Cuda compilation tools, release 13.0, V13.0.88"
        /*0030*/ 	.string	"Build cuda_13.0.r13.0/compiler.36424714_0"
        /*0030*/ 	.string	"-arch sm_100 -m 64 "



//--------------------- .note.nv.cuinfo           --------------------------
	.section	.note.nv.cuinfo,"",@"SHT_NOTE"
	.sectionflags	@"SHF_NOTE_NV_CUINFO"
        /*0018*/ 	.short	0x0002
        /*001a*/ 	.short	0x0064
        /*001c*/ 	.short	0x0082
	.zero		2


//--------------------- .nv.info                  --------------------------
	.section	.nv.info,"",@"SHT_CUDA_INFO"
	.align	4


	//----- nvinfo : EIATTR_REGCOUNT
	.align		4
        /*0000*/ 	.byte	0x04, 0x2f
        /*0002*/ 	.short	(.L_1 - .L_0)
	.align		4
.L_0:
        /*0004*/ 	.word	index@(_Z11gemm_kernelPK6__halfS1_PS_iiiff)
        /*0008*/ 	.word	0x00000020


	//----- nvinfo : EIATTR_FRAME_SIZE
	.align		4
.L_1:
        /*000c*/ 	.byte	0x04, 0x11
        /*000e*/ 	.short	(.L_3 - .L_2)
	.align		4
.L_2:
        /*0010*/ 	.word	index@(_Z11gemm_kernelPK6__halfS1_PS_iiiff)
        /*0014*/ 	.word	0x00000000


	//----- nvinfo : EIATTR_MIN_STACK_SIZE
	.align		4
.L_3:
        /*0018*/ 	.byte	0x04, 0x12
        /*001a*/ 	.short	(.L_5 - .L_4)
	.align		4
.L_4:
        /*001c*/ 	.word	index@(_Z11gemm_kernelPK6__halfS1_PS_iiiff)
        /*0020*/ 	.word	0x00000000
.L_5:


//--------------------- .nv.compat                --------------------------
	.section	.nv.compat,"",@"SHT_CUDA_COMPAT_INFO"
	.align	4
        /*0000*/ 	.byte	0x02, 0x09, 0x00, 0x00, 0x02, 0x02, 0x01, 0x00, 0x02, 0x05, 0x05, 0x00, 0x03, 0x07, 0x01, 0x01
        /*0010*/ 	.byte	0x02, 0x03, 0x00, 0x00, 0x02, 0x06, 0x01, 0x00, 0x04, 0x0b, 0x08, 0x00, 0x09, 0x00, 0x00, 0x00
        /*0020*/ 	.byte	0x00, 0x00, 0x00, 0x00


//--------------------- .nv.info._Z11gemm_kernelPK6__halfS1_PS_iiiff --------------------------
	.section	.nv.info._Z11gemm_kernelPK6__halfS1_PS_iiiff,"",@"SHT_CUDA_INFO"
	.sectionflags	@""
	.align	4


	//----- nvinfo : EIATTR_CUDA_API_VERSION
	.align		4
        /*0000*/ 	.byte	0x04, 0x37
        /*0002*/ 	.short	(.L_7 - .L_6)
.L_6:
        /*0004*/ 	.word	0x00000082


	//----- nvinfo : EIATTR_KPARAM_INFO
	.align		4
.L_7:
        /*0008*/ 	.byte	0x04, 0x17
        /*000a*/ 	.short	(.L_9 - .L_8)
.L_8:
        /*000c*/ 	.word	0x00000000
        /*0010*/ 	.short	0x0007
        /*0012*/ 	.short	0x0028
        /*0014*/ 	.byte	0x00, 0xf0, 0x11, 0x00


	//----- nvinfo : EIATTR_KPARAM_INFO
	.align		4
.L_9:
        /*0018*/ 	.byte	0x04, 0x17
        /*001a*/ 	.short	(.L_11 - .L_10)
.L_10:
        /*001c*/ 	.word	0x00000000
        /*0020*/ 	.short	0x0006
        /*0022*/ 	.short	0x0024
        /*0024*/ 	.byte	0x00, 0xf0, 0x11, 0x00


	//----- nvinfo : EIATTR_KPARAM_INFO
	.align		4
.L_11:
        /*0028*/ 	.byte	0x04, 0x17
        /*002a*/ 	.short	(.L_13 - .L_12)
.L_12:
        /*002c*/ 	.word	0x00000000
        /*0030*/ 	.short	0x0005
        /*0032*/ 	.short	0x0020
        /*0034*/ 	.byte	0x00, 0xf0, 0x11, 0x00


	//----- nvinfo : EIATTR_KPARAM_INFO
	.align		4
.L_13:
        /*0038*/ 	.byte	0x04, 0x17
        /*003a*/ 	.short	(.L_15 - .L_14)
.L_14:
        /*003c*/ 	.word	0x00000000
        /*0040*/ 	.short	0x0004
        /*0042*/ 	.short	0x001c
        /*0044*/ 	.byte	0x00, 0xf0, 0x11, 0x00


	//----- nvinfo : EIATTR_KPARAM_INFO
	.align		4
.L_15:
        /*0048*/ 	.byte	0x04, 0x17
        /*004a*/ 	.short	(.L_17 - .L_16)
.L_16:
        /*004c*/ 	.word	0x00000000
        /*0050*/ 	.short	0x0003
        /*0052*/ 	.short	0x0018
        /*0054*/ 	.byte	0x00, 0xf0, 0x11, 0x00


	//----- nvinfo : EIATTR_KPARAM_INFO
	.align		4
.L_17:
        /*0058*/ 	.byte	0x04, 0x17
        /*005a*/ 	.short	(.L_19 - .L_18)
.L_18:
        /*005c*/ 	.word	0x00000000
        /*0060*/ 	.short	0x0002
        /*0062*/ 	.short	0x0010
        /*0064*/ 	.byte	0x00, 0xf5, 0x21, 0x00


	//----- nvinfo : EIATTR_KPARAM_INFO
	.align		4
.L_19:
        /*0068*/ 	.byte	0x04, 0x17
        /*006a*/ 	.short	(.L_21 - .L_20)
.L_20:
        /*006c*/ 	.word	0x00000000
        /*0070*/ 	.short	0x0001
        /*0072*/ 	.short	0x0008
        /*0074*/ 	.byte	0x00, 0xf5, 0x21, 0x00


	//----- nvinfo : EIATTR_KPARAM_INFO
	.align		4
.L_21:
        /*0078*/ 	.byte	0x04, 0x17
        /*007a*/ 	.short	(.L_23 - .L_22)
.L_22:
        /*007c*/ 	.word	0x00000000
        /*0080*/ 	.short	0x0000
        /*0082*/ 	.short	0x0000
        /*0084*/ 	.byte	0x00, 0xf5, 0x21, 0x00


	//----- nvinfo : EIATTR_SPARSE_MMA_MASK
	.align		4
.L_23:
        /*0088*/ 	.byte	0x03, 0x50
        /*008a*/ 	.short	0x0000


	//----- nvinfo : EIATTR_MAXREG_COUNT
	.align		4
        /*008c*/ 	.byte	0x03, 0x1b
        /*008e*/ 	.short	0x00ff


	//----- nvinfo : EIATTR_NUM_BARRIERS
	.align		4
        /*0090*/ 	.byte	0x02, 0x4c
        /*0092*/ 	.byte	0x01
	.zero		1


	//----- nvinfo : EIATTR_MERCURY_ISA_VERSION
	.align		4
        /*0094*/ 	.byte	0x03, 0x5f
        /*0096*/ 	.short	0x0101


	//----- nvinfo : EIATTR_VRC_CTA_INIT_COUNT
	.align		4
        /*0098*/ 	.byte	0x02, 0x4a
	.zero		1
	.zero		1


	//----- nvinfo : EIATTR_EXIT_INSTR_OFFSETS
	.align		4
        /*009c*/ 	.byte	0x04, 0x1c
        /*009e*/ 	.short	(.L_25 - .L_24)


	//   ....[0]....
.L_24:
        /*00a0*/ 	.word	0x000000d0


	//   ....[1]....
        /*00a4*/ 	.word	0x00000d80


	//----- nvinfo : EIATTR_CBANK_PARAM_SIZE
	.align		4
.L_25:
        /*00a8*/ 	.byte	0x03, 0x19
        /*00aa*/ 	.short	0x002c


	//----- nvinfo : EIATTR_PARAM_CBANK
	.align		4
        /*00ac*/ 	.byte	0x04, 0x0a
        /*00ae*/ 	.short	(.L_27 - .L_26)
	.align		4
.L_26:
        /*00b0*/ 	.word	index@(.nv.constant0._Z11gemm_kernelPK6__halfS1_PS_iiiff)
        /*00b4*/ 	.short	0x0380
        /*00b6*/ 	.short	0x002c


	//----- nvinfo : EIATTR_SW_WAR
	.align		4
.L_27:
        /*00b8*/ 	.byte	0x04, 0x36
        /*00ba*/ 	.short	(.L_29 - .L_28)
.L_28:
        /*00bc*/ 	.word	0x00000008
.L_29:


//--------------------- .nv.callgraph             --------------------------
	.section	.nv.callgraph,"",@"SHT_CUDA_CALLGRAPH"
	.align	4
	.sectionentsize	8
	.align		4
        /*0000*/ 	.word	0x00000000
	.align		4
        /*0004*/ 	.word	0xffffffff
	.align		4
        /*0008*/ 	.word	0x00000000
	.align		4
        /*000c*/ 	.word	0xfffffffe
	.align		4
        /*0010*/ 	.word	0x00000000
	.align		4
        /*0014*/ 	.word	0xfffffffd
	.align		4
        /*0018*/ 	.word	0x00000000
	.align		4
        /*001c*/ 	.word	0xfffffffc


//--------------------- .text._Z11gemm_kernelPK6__halfS1_PS_iiiff --------------------------
	.section	.text._Z11gemm_kernelPK6__halfS1_PS_iiiff,"ax",@progbits
	.align	128
        .global         _Z11gemm_kernelPK6__halfS1_PS_iiiff
        .type           _Z11gemm_kernelPK6__halfS1_PS_iiiff,@function
        .size           _Z11gemm_kernelPK6__halfS1_PS_iiiff,(.L_x_7 - _Z11gemm_kernelPK6__halfS1_PS_iiiff)
        .other          _Z11gemm_kernelPK6__halfS1_PS_iiiff,@"STO_CUDA_ENTRY STV_DEFAULT"
_Z11gemm_kernelPK6__halfS1_PS_iiiff:
.text._Z11gemm_kernelPK6__halfS1_PS_iiiff:
[----:B------:R-:W-:Y:S01]  /*0000*/  LDC R1, c[0x0][0x37c] ;  /* 0x0000df00ff017b82 */ /* 0x000fe20000000800 */
[----:B------:R-:W0:Y:S07]  /*0010*/  S2R R4, SR_TID.X ;  /* 0x0000000000047919 */ /* 0x000e2e0000002100 */
[----:B------:R-:W0:Y:S01]  /*0020*/  S2UR UR4, SR_CTAID.X ;  /* 0x00000000000479c3 */ /* 0x000e220000002500 */
[----:B------:R-:W1:Y:S01]  /*0030*/  LDCU UR6, c[0x0][0x398] ;  /* 0x00007300ff0677ac */ /* 0x000e620008000800 */
[----:B------:R-:W2:Y:S06]  /*0040*/  S2R R5, SR_TID.Y ;  /* 0x0000000000057919 */ /* 0x000eac0000002200 */
[----:B------:R-:W0:Y:S08]  /*0050*/  LDC R3, c[0x0][0x360] ;  /* 0x0000d800ff037b82 */ /* 0x000e300000000800 */
[----:B------:R-:W2:Y:S08]  /*0060*/  S2UR UR5, SR_CTAID.Y ;  /* 0x00000000000579c3 */ /* 0x000eb00000002600 */
[----:B------:R-:W2:Y:S08]  /*0070*/  LDC R2, c[0x0][0x364] ;  /* 0x0000d900ff027b82 */ /* 0x000eb00000000800 */
[----:B------:R-:W3:Y:S01]  /*0080*/  LDC R0, c[0x0][0x3a0] ;  /* 0x0000e800ff007b82 */ /* 0x000ee20000000800 */
[----:B0-----:R-:W-:-:S02]  /*0090*/  IMAD R3, R3, UR4, R4 ;  /* 0x0000000403037c24 */ /* 0x001fc4000f8e0204 */
[----:B--2---:R-:W-:-:S03]  /*00a0*/  IMAD R2, R2, UR5, R5 ;  /* 0x0000000502027c24 */ /* 0x004fc6000f8e0205 */
[----:B---3--:R-:W-:-:S04]  /*00b0*/  ISETP.GE.AND P0, PT, R3, R0, PT ;  /* 0x000000000300720c */ /* 0x008fc80003f06270 */
[----:B-1----:R-:W-:-:S13]  /*00c0*/  ISETP.GE.OR P0, PT, R2, UR6, P0 ;  /* 0x0000000602007c0c */ /* 0x002fda0008706670 */
[----:B------:R-:W-:Y:S05]  /*00d0*/  @P0 EXIT ;  /* 0x000000000000094d */ /* 0x000fea0003800000 */
[----:B------:R-:W0:Y:S01]  /*00e0*/  LDCU UR5, c[0x0][0x39c] ;  /* 0x00007380ff0577ac */ /* 0x000e220008000800 */
[----:B------:R-:W-:Y:S01]  /*00f0*/  PRMT R18, RZ, 0x7610, R18 ;  /* 0x00007610ff127816 */ /* 0x000fe20000000012 */
[----:B------:R-:W1:Y:S01]  /*0100*/  LDCU.64 UR8, c[0x0][0x358] ;  /* 0x00006b00ff0877ac */ /* 0x000e620008000a00 */
[----:B0-----:R-:W-:-:S09]  /*0110*/  UISETP.GE.AND UP0, UPT, UR5, 0x1, UPT ;  /* 0x000000010500788c */ /* 0x001fd2000bf06270 */
[----:B-1----:R-:W-:Y:S05]  /*0120*/  BRA.U !UP0, `(.L_x_0) ;  /* 0x0000000908e47547 */ /* 0x002fea000b800000 */
[----:B------:R-:W-:Y:S02]  /*0130*/  UISETP.GE.U32.AND UP1, UPT, UR5, 0x10, UPT ;  /* 0x000000100500788c */ /* 0x000fe4000bf26070 */
[----:B------:R-:W-:Y:S01]  /*0140*/  IMAD R4, R2, UR5, RZ ;  /* 0x0000000502047c24 */ /* 0x000fe2000f8e02ff */
[----:B------:R-:W-:Y:S01]  /*0150*/  ULOP3.LUT UR6, UR5, 0xf, URZ, 0xc0, !UPT ;  /* 0x0000000f05067892 */ /* 0x000fe2000f8ec0ff */
[----:B------:R-:W-:-:S03]  /*0160*/  UMOV UR4, URZ ;  /* 0x000000ff00047c82 */ /* 0x000fc60008000000 */
[----:B------:R-:W-:Y:S02]  /*0170*/  UISETP.NE.AND UP0, UPT, UR6, URZ, UPT ;  /* 0x000000ff0600728c */ /* 0x000fe4000bf05270 */
[----:B------:R-:W-:Y:S09]  /*0180*/  BRA.U !UP1, `(.L_x_1) ;  /* 0x00000005093c7547 */ /* 0x000ff2000b800000 */
[----:B------:R-:W0:Y:S01]  /*0190*/  LDC.64 R6, c[0x0][0x380] ;  /* 0x0000e000ff067b82 */ /* 0x000e220000000a00 */
[----:B------:R-:W-:Y:S01]  /*01a0*/  ULOP3.LUT UR4, UR5, 0x7ffffff0, URZ, 0xc0, !UPT ;  /* 0x7ffffff005047892 */ /* 0x000fe2000f8ec0ff */
[----:B------:R-:W-:-:S03]  /*01b0*/  MOV R5, R3 ;  /* 0x0000000300057202 */ /* 0x000fc60000000f00 */
[----:B------:R-:W-:Y:S01]  /*01c0*/  UIADD3 UR7, UPT, UPT, -UR4, URZ, URZ ;  /* 0x000000ff04077290 */ /* 0x000fe2000fffe1ff */
[----:B0-----:R-:W-:-:S03]  /*01d0*/  IMAD.WIDE.U32 R6, R4, 0x2, R6 ;  /* 0x0000000204067825 */ /* 0x001fc600078e0006 */
[----:B------:R-:W-:-:S04]  /*01e0*/  IADD3 R6, P0, PT, R6, 0x10, RZ ;  /* 0x0000001006067810 */ /* 0x000fc80007f1e0ff */
[----:B------:R-:W-:-:S09]  /*01f0*/  IADD3.X R13, PT, PT, RZ, R7, RZ, P0, !PT ;  /* 0x00000007ff0d7210 */ /* 0x000fd200007fe4ff */
.L_x_2:
[----:B------:R-:W0:Y:S01]  /*0200*/  LDC.64 R22, c[0x0][0x388] ;  /* 0x0000e200ff167b82 */ /* 0x000e220000000a00 */
[----:B------:R-:W-:-:S05]  /*0210*/  MOV R12, R6 ;  /* 0x00000006000c7202 */ /* 0x000fca0000000f00 */
[----:B------:R-:W2:Y:S04]  /*0220*/  LDG.E.U16 R28, desc[UR8][R12.64+-0x10] ;  /* 0xfffff0080c1c7981 */ /* 0x000ea8000c1e1500 */
[----:B------:R-:W3:Y:S04]  /*0230*/  LDG.E.U16 R7, desc[UR8][R12.64+-0xe] ;  /* 0xfffff2080c077981 */ /* 0x000ee8000c1e1500 */
[----:B------:R-:W4:Y:S04]  /*0240*/  LDG.E.U16 R8, desc[UR8][R12.64+-0xc] ;  /* 0xfffff4080c087981 */ /* 0x000f28000c1e1500 */
[----:B------:R-:W5:Y:S04]  /*0250*/  LDG.E.U16 R11, desc[UR8][R12.64+-0xa] ;  /* 0xfffff6080c0b7981 */ /* 0x000f68000c1e1500 */
[----:B------:R-:W5:Y:S01]  /*0260*/  LDG.E.U16 R20, desc[UR8][R12.64+-0x8] ;  /* 0xfffff8080c147981 */ /* 0x000f62000c1e1500 */
[----:B0-----:R-:W-:-:S05]  /*0270*/  IMAD.WIDE R22, R5, 0x2, R22 ;  /* 0x0000000205167825 */ /* 0x001fca00078e0216 */
[----:B------:R0:W2:Y:S01]  /*0280*/  LDG.E.U16 R19, desc[UR8][R22.64] ;  /* 0x0000000816137981 */ /* 0x0000a2000c1e1500 */
[----:B------:R-:W-:-:S05]  /*0290*/  IMAD.WIDE R24, R0, 0x2, R22 ;  /* 0x0000000200187825 */ /* 0x000fca00078e0216 */
[----:B------:R-:W3:Y:S01]  /*02a0*/  LDG.E.U16 R6, desc[UR8][R24.64] ;  /* 0x0000000818067981 */ /* 0x000ee2000c1e1500 */
[----:B------:R-:W-:-:S05]  /*02b0*/  IMAD.WIDE R26, R0, 0x2, R24 ;  /* 0x00000002001a7825 */ /* 0x000fca00078e0218 */
[----:B------:R-:W4:Y:S01]  /*02c0*/  LDG.E.U16 R9, desc[UR8][R26.64] ;  /* 0x000000081a097981 */ /* 0x000f22000c1e1500 */
[----:B------:R-:W-:-:S03]  /*02d0*/  IMAD.WIDE R16, R0, 0x2, R26 ;  /* 0x0000000200107825 */ /* 0x000fc600078e021a */
[----:B------:R-:W5:Y:S01]  /*02e0*/  LDG.E.U16 R25, desc[UR8][R12.64+-0x6] ;  /* 0xfffffa080c197981 */ /* 0x000f62000c1e1500 */
[----:B------:R-:W-:-:S03]  /*02f0*/  IMAD.WIDE R14, R0, 0x2, R16 ;  /* 0x00000002000e7825 */ /* 0x000fc600078e0210 */
[----:B------:R-:W5:Y:S04]  /*0300*/  LDG.E.U16 R10, desc[UR8][R16.64] ;  /* 0x00000008100a7981 */ /* 0x000f68000c1e1500 */
[----:B------:R-:W5:Y:S01]  /*0310*/  LDG.E.U16 R21, desc[UR8][R14.64] ;  /* 0x000000080e157981 */ /* 0x000f62000c1e1500 */
[----:B0-----:R-:W-:-:S03]  /*0320*/  IMAD.WIDE R22, R0, 0x2, R14 ;  /* 0x0000000200167825 */ /* 0x001fc600078e020e */
[----:B------:R-:W5:Y:S04]  /*0330*/  LDG.E.U16 R27, desc[UR8][R12.64+-0x4] ;  /* 0xfffffc080c1b7981 */ /* 0x000f68000c1e1500 */
[----:B------:R0:W5:Y:S02]  /*0340*/  LDG.E.U16 R24, desc[UR8][R22.64] ;  /* 0x0000000816187981 */ /* 0x000164000c1e1500 */
[----:B0-----:R-:W-:-:S05]  /*0350*/  IMAD.WIDE R22, R0, 0x2, R22 ;  /* 0x0000000200167825 */ /* 0x001fca00078e0216 */
[----:B------:R-:W5:Y:S01]  /*0360*/  LDG.E.U16 R26, desc[UR8][R22.64] ;  /* 0x00000008161a7981 */ /* 0x000f62000c1e1500 */
[----:B------:R-:W-:-:S04]  /*0370*/  IMAD.WIDE R14, R0, 0x2, R22 ;  /* 0x00000002000e7825 */ /* 0x000fc800078e0216 */
[----:B------:R-:W-:Y:S02]  /*0380*/  IMAD.WIDE R16, R0, 0x2, R14 ;  /* 0x0000000200107825 */ /* 0x000fe400078e020e */
[----:B------:R-:W5:Y:S04]  /*0390*/  LDG.E.U16 R15, desc[UR8][R14.64] ;  /* 0x000000080e0f7981 */ /* 0x000f68000c1e1500 */
[----:B------:R-:W5:Y:S04]  /*03a0*/  LDG.E.U16 R22, desc[UR8][R12.64+-0x2] ;  /* 0xfffffe080c167981 */ /* 0x000f68000c1e1500 */
[----:B------:R-:W5:Y:S04]  /*03b0*/  LDG.E.U16 R23, desc[UR8][R12.64] ;  /* 0x000000080c177981 */ /* 0x000f68000c1e1500 */
[----:B------:R-:W5:Y:S01]  /*03c0*/  LDG.E.U16 R14, desc[UR8][R12.64+0x2] ;  /* 0x000002080c0e7981 */ /* 0x000f62000c1e1500 */
[----:B--2---:R-:W-:-:S02]  /*03d0*/  HFMA2 R28, R28.H0_H0, R19.H0_H0, R18.H0_H0 ;  /* 0x200000131c1c7231 */ /* 0x004fc40000040812 */
[C---:B------:R-:W-:Y:S02]  /*03e0*/  IMAD.WIDE R18, R0.reuse, 0x2, R16 ;  /* 0x0000000200127825 */ /* 0x040fe400078e0210 */
[----:B------:R-:W2:Y:S02]  /*03f0*/  LDG.E.U16 R17, desc[UR8][R16.64] ;  /* 0x0000000810117981 */ /* 0x000ea4000c1e1500 */
[----:B---3--:R-:W-:Y:S02]  /*0400*/  HFMA2 R28, R7.H0_H0, R6.H0_H0, R28.H0_H0 ;  /* 0x20000006071c7231 */ /* 0x008fe4000004081c */
[----:B------:R-:W-:Y:S02]  /*0410*/  IMAD.WIDE R6, R0, 0x2, R18 ;  /* 0x0000000200067825 */ /* 0x000fe400078e0212 */
[----:B------:R-:W3:Y:S02]  /*0420*/  LDG.E.U16 R19, desc[UR8][R18.64] ;  /* 0x0000000812137981 */ /* 0x000ee4000c1e1500 */
[----:B----4-:R-:W-:-:S02]  /*0430*/  HFMA2 R28, R8.H0_H0, R9.H0_H0, R28.H0_H0 ;  /* 0x20000009081c7231 */ /* 0x010fc4000004081c */
[C---:B------:R-:W-:Y:S01]  /*0440*/  IMAD.WIDE R8, R0.reuse, 0x2, R6 ;  /* 0x0000000200087825 */ /* 0x040fe200078e0206 */
[----:B------:R-:W4:Y:S04]  /*0450*/  LDG.E.U16 R16, desc[UR8][R12.64+0x4] ;  /* 0x000004080c107981 */ /* 0x000f28000c1e1500 */
[----:B------:R-:W4:Y:S01]  /*0460*/  LDG.E.U16 R7, desc[UR8][R6.64] ;  /* 0x0000000806077981 */ /* 0x000f22000c1e1500 */
[----:B-----5:R-:W-:Y:S02]  /*0470*/  HFMA2 R28, R11.H0_H0, R10.H0_H0, R28.H0_H0 ;  /* 0x2000000a0b1c7231 */ /* 0x020fe4000004081c */
[C---:B------:R-:W-:Y:S01]  /*0480*/  IMAD.WIDE R10, R0.reuse, 0x2, R8 ;  /* 0x00000002000a7825 */ /* 0x040fe200078e0208 */
[----:B------:R0:W5:Y:S03]  /*0490*/  LDG.E.U16 R29, desc[UR8][R8.64] ;  /* 0x00000008081d7981 */ /* 0x000166000c1e1500 */
[----:B------:R-:W-:Y:S01]  /*04a0*/  HFMA2 R28, R20.H0_H0, R21.H0_H0, R28.H0_H0 ;  /* 0x20000015141c7231 */ /* 0x000fe2000004081c */
[----:B------:R-:W5:Y:S01]  /*04b0*/  LDG.E.U16 R18, desc[UR8][R12.64+0x6] ;  /* 0x000006080c127981 */ /* 0x000f62000c1e1500 */
[----:B------:R-:W-:-:S03]  /*04c0*/  IMAD.WIDE R20, R0, 0x2, R10 ;  /* 0x0000000200147825 */ /* 0x000fc600078e020a */
[----:B------:R-:W5:Y:S01]  /*04d0*/  LDG.E.U16 R11, desc[UR8][R10.64] ;  /* 0x000000080a0b7981 */ /* 0x000f62000c1e1500 */
[----:B------:R-:W-:Y:S02]  /*04e0*/  HFMA2 R28, R25.H0_H0, R24.H0_H0, R28.H0_H0 ;  /* 0x20000018191c7231 */ /* 0x000fe4000004081c */
[C---:B------:R-:W-:Y:S01]  /*04f0*/  IMAD.WIDE R24, R0.reuse, 0x2, R20 ;  /* 0x0000000200187825 */ /* 0x040fe200078e0214 */
[----:B------:R-:W5:Y:S04]  /*0500*/  LDG.E.U16 R6, desc[UR8][R12.64+0x8] ;  /* 0x000008080c067981 */ /* 0x000f68000c1e1500 */
[----:B------:R-:W5:Y:S01]  /*0510*/  LDG.E.U16 R21, desc[UR8][R20.64] ;  /* 0x0000000814157981 */ /* 0x000f62000c1e1500 */
[----:B0-----:R-:W-:-:S03]  /*0520*/  IMAD.WIDE R8, R0, 0x2, R24 ;  /* 0x0000000200087825 */ /* 0x001fc600078e0218 */
[----:B------:R-:W5:Y:S04]  /*0530*/  LDG.E.U16 R10, desc[UR8][R12.64+0xe] ;  /* 0x00000e080c0a7981 */ /* 0x000f68000c1e1500 */
[----:B------:R-:W5:Y:S01]  /*0540*/  LDG.E.U16 R9, desc[UR8][R8.64] ;  /* 0x0000000808097981 */ /* 0x000f62000c1e1500 */
[----:B------:R-:W-:-:S03]  /*0550*/  HFMA2 R26, R27.H0_H0, R26.H0_H0, R28.H0_H0 ;  /* 0x2000001a1b1a7231 */ /* 0x000fc6000004081c */
[----:B------:R-:W5:Y:S04]  /*0560*/  LDG.E.U16 R28, desc[UR8][R12.64+0xa] ;  /* 0x00000a080c1c7981 */ /* 0x000f68000c1e1500 */
[----:B------:R-:W5:Y:S04]  /*0570*/  LDG.E.U16 R27, desc[UR8][R24.64] ;  /* 0x00000008181b7981 */ /* 0x000f68000c1e1500 */
[----:B------:R0:W5:Y:S01]  /*0580*/  LDG.E.U16 R8, desc[UR8][R12.64+0xc] ;  /* 0x00000c080c087981 */ /* 0x000162000c1e1500 */
[----:B------:R-:W-:Y:S01]  /*0590*/  HFMA2 R15, R22.H0_H0, R15.H0_H0, R26.H0_H0 ;  /* 0x2000000f160f7231 */ /* 0x000fe2000004081a */
[----:B------:R-:W-:-:S04]  /*05a0*/  UIADD3 UR7, UPT, UPT, UR7, 0x10, URZ ;  /* 0x0000001007077890 */ /* 0x000fc8000fffe0ff */
[----:B------:R-:W-:Y:S01]  /*05b0*/  UISETP.NE.AND UP1, UPT, UR7, URZ, UPT ;  /* 0x000000ff0700728c */ /* 0x000fe2000bf25270 */
[----:B------:R-:W-:Y:S01]  /*05c0*/  LEA R5, R0, R5, 0x4 ;  /* 0x0000000500057211 */ /* 0x000fe200078e20ff */
[----:B--2---:R-:W-:-:S04]  /*05d0*/  HFMA2 R15, R23.H0_H0, R17.H0_H0, R15.H0_H0 ;  /* 0x20000011170f7231 */ /* 0x004fc8000004080f */
[----:B---3--:R-:W-:-:S04]  /*05e0*/  HFMA2 R14, R14.H0_H0, R19.H0_H0, R15.H0_H0 ;  /* 0x200000130e0e7231 */ /* 0x008fc8000004080f */
[----:B----4-:R-:W-:-:S04]  /*05f0*/  HFMA2 R7, R16.H0_H0, R7.H0_H0, R14.H0_H0 ;  /* 0x2000000710077231 */ /* 0x010fc8000004080e */
[----:B-----5:R-:W-:-:S04]  /*0600*/  HFMA2 R7, R18.H0_H0, R29.H0_H0, R7.H0_H0 ;  /* 0x2000001d12077231 */ /* 0x020fc80000040807 */
[----:B------:R-:W-:Y:S01]  /*0610*/  HFMA2 R14, R6.H0_H0, R11.H0_H0, R7.H0_H0 ;  /* 0x2000000b060e7231 */ /* 0x000fe20000040807 */
[----:B------:R-:W-:-:S04]  /*0620*/  IADD3 R6, P0, PT, R12, 0x20, RZ ;  /* 0x000000200c067810 */ /* 0x000fc80007f1e0ff */
[----:B0-----:R-:W-:Y:S01]  /*0630*/  IADD3.X R13, PT, PT, RZ, R13, RZ, P0, !PT ;  /* 0x0000000dff0d7210 */ /* 0x001fe200007fe4ff */
[----:B------:R-:W-:-:S04]  /*0640*/  HFMA2 R14, R28.H0_H0, R21.H0_H0, R14.H0_H0 ;  /* 0x200000151c0e7231 */ /* 0x000fc8000004080e */
[----:B------:R-:W-:-:S04]  /*0650*/  HFMA2 R8, R8.H0_H0, R27.H0_H0, R14.H0_H0 ;  /* 0x2000001b08087231 */ /* 0x000fc8000004080e */
[----:B------:R-:W-:Y:S01]  /*0660*/  HFMA2 R18, R10.H0_H0, R9.H0_H0, R8.H0_H0 ;  /* 0x200000090a127231 */ /* 0x000fe20000040808 */
[----:B------:R-:W-:Y:S06]  /*0670*/  BRA.U UP1, `(.L_x_2) ;  /* 0xfffffff901e07547 */ /* 0x000fec000b83ffff */
.L_x_1:
[----:B------:R-:W-:Y:S05]  /*0680*/  BRA.U !UP0, `(.L_x_0) ;  /* 0x00000005088c7547 */ /* 0x000fea000b800000 */
[----:B------:R-:W-:Y:S02]  /*0690*/  UISETP.GE.U32.AND UP0, UPT, UR6, 0x8, UPT ;  /* 0x000000080600788c */ /* 0x000fe4000bf06070 */
[----:B------:R-:W-:-:S04]  /*06a0*/  ULOP3.LUT UR7, UR5, 0x7, URZ, 0xc0, !UPT ;  /* 0x0000000705077892 */ /* 0x000fc8000f8ec0ff */
[----:B------:R-:W-:-:S03]  /*06b0*/  UISETP.NE.AND UP1, UPT, UR7, URZ, UPT ;  /* 0x000000ff0700728c */ /* 0x000fc6000bf25270 */
[----:B------:R-:W-:Y:S08]  /*06c0*/  BRA.U !UP0, `(.L_x_3) ;  /* 0x0000000108ac7547 */ /* 0x000ff0000b800000 */
[----:B------:R-:W0:Y:S01]  /*06d0*/  LDC.64 R12, c[0x0][0x388] ;  /* 0x0000e200ff0c7b82 */ /* 0x000e220000000a00 */
[----:B------:R-:W-:Y:S01]  /*06e0*/  IMAD R5, R0, UR4, R3 ;  /* 0x0000000400057c24 */ /* 0x000fe2000f8e0203 */
[----:B------:R-:W1:Y:S01]  /*06f0*/  LDCU.64 UR10, c[0x0][0x380] ;  /* 0x00007000ff0a77ac */ /* 0x000e620008000a00 */
[----:B------:R-:W-:-:S04]  /*0700*/  IADD3 R7, P0, PT, R4, UR4, RZ ;  /* 0x0000000404077c10 */ /* 0x000fc8000ff1e0ff */
[----:B------:R-:W-:Y:S01]  /*0710*/  IADD3.X R8, PT, PT, RZ, RZ, RZ, P0, !PT ;  /* 0x000000ffff087210 */ /* 0x000fe200007fe4ff */
[----:B------:R-:W2:Y:S01]  /*0720*/  LDC.64 R28, c[0x0][0x380] ;  /* 0x0000e000ff1c7b82 */ /* 0x000ea20000000a00 */
[----:B-1----:R-:W-:Y:S01]  /*0730*/  LEA R6, P0, R7, UR10, 0x1 ;  /* 0x0000000a07067c11 */ /* 0x002fe2000f8008ff */
[----:B0-----:R-:W-:Y:S01]  /*0740*/  IMAD.WIDE R12, R5, 0x2, R12 ;  /* 0x00000002050c7825 */ /* 0x001fe200078e020c */
[----:B------:R-:W-:Y:S02]  /*0750*/  IADD3 R5, PT, PT, R4, UR4, RZ ;  /* 0x0000000404057c10 */ /* 0x000fe4000fffe0ff */
[----:B------:R-:W-:Y:S01]  /*0760*/  LEA.HI.X R7, R7, UR11, R8, 0x1, P0 ;  /* 0x0000000b07077c11 */ /* 0x000fe200080f0c08 */
[----:B------:R-:W-:-:S04]  /*0770*/  IMAD.WIDE R26, R0, 0x2, R12 ;  /* 0x00000002001a7825 */ /* 0x000fc800078e020c */
[----:B------:R-:W3:Y:S01]  /*0780*/  LDG.E.U16 R21, desc[UR8][R6.64+0x2] ;  /* 0x0000020806157981 */ /* 0x000ee2000c1e1500 */
[----:B--2---:R-:W-:-:S03]  /*0790*/  IMAD.WIDE.U32 R28, R5, 0x2, R28 ;  /* 0x00000002051c7825 */ /* 0x004fc600078e001c */
[----:B------:R0:W2:Y:S01]  /*07a0*/  LDG.E.U16 R5, desc[UR8][R12.64] ;  /* 0x000000080c057981 */ /* 0x0000a2000c1e1500 */
[----:B------:R-:W-:-:S03]  /*07b0*/  IMAD.WIDE R14, R0, 0x2, R26 ;  /* 0x00000002000e7825 */ /* 0x000fc600078e021a */
[----:B------:R-:W2:Y:S01]  /*07c0*/  LDG.E.U16 R19, desc[UR8][R28.64] ;  /* 0x000000081c137981 */ /* 0x000ea2000c1e1500 */
[----:B------:R-:W-:-:S03]  /*07d0*/  IMAD.WIDE R16, R0, 0x2, R14 ;  /* 0x0000000200107825 */ /* 0x000fc600078e020e */
[----:B------:R-:W3:Y:S04]  /*07e0*/  LDG.E.U16 R20, desc[UR8][R26.64] ;  /* 0x000000081a147981 */ /* 0x000ee8000c1e1500 */
[----:B------:R1:W4:Y:S01]  /*07f0*/  LDG.E.U16 R22, desc[UR8][R14.64] ;  /* 0x000000080e167981 */ /* 0x000322000c1e1500 */
[----:B------:R-:W-:-:S03]  /*0800*/  IMAD.WIDE R8, R0, 0x2, R16 ;  /* 0x0000000200087825 */ /* 0x000fc600078e0210 */
[----:B------:R-:W4:Y:S01]  /*0810*/  LDG.E.U16 R23, desc[UR8][R6.64+0x4] ;  /* 0x0000040806177981 */ /* 0x000f22000c1e1500 */
[----:B------:R-:W-:-:S03]  /*0820*/  IMAD.WIDE R10, R0, 0x2, R8 ;  /* 0x00000002000a7825 */ /* 0x000fc600078e0208 */
[----:B------:R-:W5:Y:S04]  /*0830*/  LDG.E.U16 R16, desc[UR8][R16.64] ;  /* 0x0000000810107981 */ /* 0x000f68000c1e1500 */
[----:B------:R-:W5:Y:S01]  /*0840*/  LDG.E.U16 R25, desc[UR8][R6.64+0x6] ;  /* 0x0000060806197981 */ /* 0x000f62000c1e1500 */
[----:B0-----:R-:W-:-:S03]  /*0850*/  IMAD.WIDE R12, R0, 0x2, R10 ;  /* 0x00000002000c7825 */ /* 0x001fc600078e020a */
[----:B------:R-:W5:Y:S04]  /*0860*/  LDG.E.U16 R8, desc[UR8][R8.64] ;  /* 0x0000000808087981 */ /* 0x000f68000c1e1500 */
[----:B------:R-:W5:Y:S01]  /*0870*/  LDG.E.U16 R29, desc[UR8][R6.64+0x8] ;  /* 0x00000808061d7981 */ /* 0x000f62000c1e1500 */
[----:B-1----:R-:W-:-:S03]  /*0880*/  IMAD.WIDE R14, R0, 0x2, R12 ;  /* 0x00000002000e7825 */ /* 0x002fc600078e020c */
[----:B------:R-:W5:Y:S04]  /*0890*/  LDG.E.U16 R11, desc[UR8][R10.64] ;  /* 0x000000080a0b7981 */ /* 0x000f68000c1e1500 */
[----:B------:R-:W5:Y:S04]  /*08a0*/  LDG.E.U16 R24, desc[UR8][R6.64+0xa] ;  /* 0x00000a0806187981 */ /* 0x000f68000c1e1500 */
[----:B------:R0:W5:Y:S04]  /*08b0*/  LDG.E.U16 R27, desc[UR8][R12.64] ;  /* 0x000000080c1b7981 */ /* 0x000168000c1e1500 */
[----:B------:R-:W5:Y:S04]  /*08c0*/  LDG.E.U16 R26, desc[UR8][R6.64+0xc] ;  /* 0x00000c08061a7981 */ /* 0x000f68000c1e1500 */
[----:B------:R-:W5:Y:S04]  /*08d0*/  LDG.E.U16 R17, desc[UR8][R6.64+0xe] ;  /* 0x00000e0806117981 */ /* 0x000f68000c1e1500 */
[----:B------:R-:W5:Y:S01]  /*08e0*/  LDG.E.U16 R14, desc[UR8][R14.64] ;  /* 0x000000080e0e7981 */ /* 0x000f62000c1e1500 */
[----:B------:R-:W-:Y:S01]  /*08f0*/  UIADD3 UR4, UPT, UPT, UR4, 0x8, URZ ;  /* 0x0000000804047890 */ /* 0x000fe2000fffe0ff */
[----:B--2---:R-:W-:-:S04]  /*0900*/  HFMA2 R5, R19.H0_H0, R5.H0_H0, R18.H0_H0 ;  /* 0x2000000513057231 */ /* 0x004fc80000040812 */
[----:B---3--:R-:W-:-:S04]  /*0910*/  HFMA2 R5, R21.H0_H0, R20.H0_H0, R5.H0_H0 ;  /* 0x2000001415057231 */ /* 0x008fc80000040805 */
[----:B----4-:R-:W-:-:S04]  /*0920*/  HFMA2 R5, R23.H0_H0, R22.H0_H0, R5.H0_H0 ;  /* 0x2000001617057231 */ /* 0x010fc80000040805 */
[----:B-----5:R-:W-:-:S04]  /*0930*/  HFMA2 R5, R25.H0_H0, R16.H0_H0, R5.H0_H0 ;  /* 0x2000001019057231 */ /* 0x020fc80000040805 */
[----:B------:R-:W-:-:S04]  /*0940*/  HFMA2 R5, R29.H0_H0, R8.H0_H0, R5.H0_H0 ;  /* 0x200000081d057231 */ /* 0x000fc80000040805 */
[----:B0-----:R-:W-:-:S04]  /*0950*/  HFMA2 R13, R24.H0_H0, R11.H0_H0, R5.H0_H0 ;  /* 0x2000000b180d7231 */ /* 0x001fc80000040805 */
[----:B------:R-:W-:-:S04]  /*0960*/  HFMA2 R13, R26.H0_H0, R27.H0_H0, R13.H0_H0 ;  /* 0x2000001b1a0d7231 */ /* 0x000fc8000004080d */
[----:B------:R-:W-:-:S07]  /*0970*/  HFMA2 R18, R17.H0_H0, R14.H0_H0, R13.H0_H0 ;  /* 0x2000000e11127231 */ /* 0x000fce000004080d */
.L_x_3:
[----:B------:R-:W-:Y:S05]  /*0980*/  BRA.U !UP1, `(.L_x_0) ;  /* 0x0000000109cc7547 */ /* 0x000fea000b800000 */
[----:B------:R-:W-:Y:S02]  /*0990*/  UISETP.GE.U32.AND UP0, UPT, UR7, 0x4, UPT ;  /* 0x000000040700788c */ /* 0x000fe4000bf06070 */
[----:B------:R-:W-:-:S04]  /*09a0*/  ULOP3.LUT UR5, UR5, 0x3, URZ, 0xc0, !UPT ;  /* 0x0000000305057892 */ /* 0x000fc8000f8ec0ff */
[----:B------:R-:W-:-:S03]  /*09b0*/  UISETP.NE.AND UP1, UPT, UR5, URZ, UPT ;  /* 0x000000ff0500728c */ /* 0x000fc6000bf25270 */
[----:B------:R-:W-:Y:S08]  /*09c0*/  BRA.U !UP0, `(.L_x_4) ;  /* 0x00000001086c7547 */ /* 0x000ff0000b800000 */
[----:B------:R-:W0:Y:S01]  /*09d0*/  LDC.64 R8, c[0x0][0x388] ;  /* 0x0000e200ff087b82 */ /* 0x000e220000000a00 */
[----:B------:R-:W1:Y:S01]  /*09e0*/  LDCU.64 UR6, c[0x0][0x380] ;  /* 0x00007000ff0677ac */ /* 0x000e620008000a00 */
[----:B------:R-:W-:Y:S01]  /*09f0*/  IMAD R11, R0, UR4, R3 ;  /* 0x00000004000b7c24 */ /* 0x000fe2000f8e0203 */
[C---:B------:R-:W-:Y:S02]  /*0a00*/  IADD3 R5, PT, PT, R4.reuse, UR4, RZ ;  /* 0x0000000404057c10 */ /* 0x040fe4000fffe0ff */
[----:B------:R-:W-:-:S03]  /*0a10*/  IADD3 R14, P0, PT, R4, UR4, RZ ;  /* 0x00000004040e7c10 */ /* 0x000fc6000ff1e0ff */
[----:B------:R-:W2:Y:S01]  /*0a20*/  LDC.64 R6, c[0x0][0x380] ;  /* 0x0000e000ff067b82 */ /* 0x000ea20000000a00 */
[----:B0-----:R-:W-:-:S04]  /*0a30*/  IMAD.WIDE R10, R11, 0x2, R8 ;  /* 0x000000020b0a7825 */ /* 0x001fc800078e0208 */
[----:B------:R-:W-:Y:S02]  /*0a40*/  IMAD.WIDE R12, R0, 0x2, R10 ;  /* 0x00000002000c7825 */ /* 0x000fe400078e020a */
[----:B------:R-:W3:Y:S02]  /*0a50*/  LDG.E.U16 R10, desc[UR8][R10.64] ;  /* 0x000000080a0a7981 */ /* 0x000ee4000c1e1500 */
[----:B--2---:R-:W-:Y:S01]  /*0a60*/  IMAD.WIDE.U32 R8, R5, 0x2, R6 ;  /* 0x0000000205087825 */ /* 0x004fe200078e0006 */
[----:B------:R-:W-:Y:S02]  /*0a70*/  IADD3.X R5, PT, PT, RZ, RZ, RZ, P0, !PT ;  /* 0x000000ffff057210 */ /* 0x000fe400007fe4ff */
[----:B-1----:R-:W-:-:S03]  /*0a80*/  LEA R6, P0, R14, UR6, 0x1 ;  /* 0x000000060e067c11 */ /* 0x002fc6000f8008ff */
[----:B------:R-:W3:Y:S01]  /*0a90*/  LDG.E.U16 R9, desc[UR8][R8.64] ;  /* 0x0000000808097981 */ /* 0x000ee2000c1e1500 */
[----:B------:R-:W-:Y:S01]  /*0aa0*/  LEA.HI.X R7, R14, UR7, R5, 0x1, P0 ;  /* 0x000000070e077c11 */ /* 0x000fe200080f0c05 */
[C---:B------:R-:W-:Y:S02]  /*0ab0*/  IMAD.WIDE R14, R0.reuse, 0x2, R12 ;  /* 0x00000002000e7825 */ /* 0x040fe400078e020c */
[----:B------:R-:W2:Y:S04]  /*0ac0*/  LDG.E.U16 R12, desc[UR8][R12.64] ;  /* 0x000000080c0c7981 */ /* 0x000ea8000c1e1500 */
[----:B------:R-:W2:Y:S01]  /*0ad0*/  LDG.E.U16 R20, desc[UR8][R6.64+0x2] ;  /* 0x0000020806147981 */ /* 0x000ea2000c1e1500 */
[----:B------:R-:W-:-:S03]  /*0ae0*/  IMAD.WIDE R16, R0, 0x2, R14 ;  /* 0x0000000200107825 */ /* 0x000fc600078e020e */
[----:B------:R-:W4:Y:S04]  /*0af0*/  LDG.E.U16 R5, desc[UR8][R14.64] ;  /* 0x000000080e057981 */ /* 0x000f28000c1e1500 */
[----:B------:R-:W4:Y:S04]  /*0b00*/  LDG.E.U16 R22, desc[UR8][R6.64+0x4] ;  /* 0x0000040806167981 */ /* 0x000f28000c1e1500 */
[----:B------:R-:W5:Y:S04]  /*0b10*/  LDG.E.U16 R24, desc[UR8][R6.64+0x6] ;  /* 0x0000060806187981 */ /* 0x000f68000c1e1500 */
[----:B------:R-:W5:Y:S01]  /*0b20*/  LDG.E.U16 R16, desc[UR8][R16.64] ;  /* 0x0000000810107981 */ /* 0x000f62000c1e1500 */
[----:B------:R-:W-:Y:S01]  /*0b30*/  UIADD3 UR4, UPT, UPT, UR4, 0x4, URZ ;  /* 0x0000000404047890 */ /* 0x000fe2000fffe0ff */
[----:B---3--:R-:W-:-:S04]  /*0b40*/  HFMA2 R9, R9.H0_H0, R10.H0_H0, R18.H0_H0 ;  /* 0x2000000a09097231 */ /* 0x008fc80000040812 */
[----:B--2---:R-:W-:-:S04]  /*0b50*/  HFMA2 R9, R20.H0_H0, R12.H0_H0, R9.H0_H0 ;  /* 0x2000000c14097231 */ /* 0x004fc80000040809 */
[----:B----4-:R-:W-:-:S04]  /*0b60*/  HFMA2 R5, R22.H0_H0, R5.H0_H0, R9.H0_H0 ;  /* 0x2000000516057231 */ /* 0x010fc80000040809 */
[----:B-----5:R-:W-:-:S07]  /*0b70*/  HFMA2 R18, R24.H0_H0, R16.H0_H0, R5.H0_H0 ;  /* 0x2000001018127231 */ /* 0x020fce0000040805 */
.L_x_4:
[----:B------:R-:W-:Y:S05]  /*0b80*/  BRA.U !UP1, `(.L_x_0) ;  /* 0x00000001094c7547 */ /* 0x000fea000b800000 */
[----:B------:R-:W0:Y:S01]  /*0b90*/  LDC.64 R8, c[0x0][0x380] ;  /* 0x0000e000ff087b82 */ /* 0x000e220000000a00 */
[----:B------:R-:W-:Y:S01]  /*0ba0*/  IADD3 R5, PT, PT, R4, UR4, RZ ;  /* 0x0000000404057c10 */ /* 0x000fe2000fffe0ff */
[----:B------:R-:W-:Y:S01]  /*0bb0*/  IMAD R11, R0, UR4, R3 ;  /* 0x00000004000b7c24 */ /* 0x000fe2000f8e0203 */
[----:B------:R-:W-:-:S05]  /*0bc0*/  UIADD3 UR5, UPT, UPT, -UR5, URZ, URZ ;  /* 0x000000ff05057290 */ /* 0x000fca000fffe1ff */
[----:B------:R-:W1:Y:S01]  /*0bd0*/  LDC.64 R6, c[0x0][0x388] ;  /* 0x0000e200ff067b82 */ /* 0x000e620000000a00 */
[----:B0-----:R-:W-:-:S03]  /*0be0*/  IMAD.WIDE.U32 R4, R5, 0x2, R8 ;  /* 0x0000000205047825 */ /* 0x001fc600078e0008 */
[----:B------:R-:W-:Y:S02]  /*0bf0*/  MOV R8, R4 ;  /* 0x0000000400087202 */ /* 0x000fe40000000f00 */
[----:B------:R-:W-:-:S07]  /*0c00*/  MOV R13, R5 ;  /* 0x00000005000d7202 */ /* 0x000fce0000000f00 */
.L_x_5:
[----:B-1----:R-:W-:Y:S01]  /*0c10*/  IMAD.WIDE R4, R11, 0x2, R6 ;  /* 0x000000020b047825 */ /* 0x002fe200078e0206 */
[----:B------:R-:W-:-:S05]  /*0c20*/  MOV R9, R13 ;  /* 0x0000000d00097202 */ /* 0x000fca0000000f00 */
[----:B------:R-:W2:Y:S04]  /*0c30*/  LDG.E.U16 R4, desc[UR8][R4.64] ;  /* 0x0000000804047981 */ /* 0x000ea8000c1e1500 */
[----:B------:R0:W2:Y:S01]  /*0c40*/  LDG.E.U16 R9, desc[UR8][R8.64] ;  /* 0x0000000808097981 */ /* 0x0000a2000c1e1500 */
[----:B------:R-:W-:Y:S01]  /*0c50*/  UIADD3 UR5, UPT, UPT, UR5, 0x1, URZ ;  /* 0x0000000105057890 */ /* 0x000fe2000fffe0ff */
[----:B------:R-:W-:-:S03]  /*0c60*/  IADD3 R11, PT, PT, R11, R0, RZ ;  /* 0x000000000b0b7210 */ /* 0x000fc60007ffe0ff */
[----:B------:R-:W-:Y:S01]  /*0c70*/  UISETP.NE.AND UP0, UPT, UR5, URZ, UPT ;  /* 0x000000ff0500728c */ /* 0x000fe2000bf05270 */
[----:B0-----:R-:W-:-:S04]  /*0c80*/  IADD3 R8, P0, PT, R8, 0x2, RZ ;  /* 0x0000000208087810 */ /* 0x001fc80007f1e0ff */
[----:B------:R-:W-:Y:S01]  /*0c90*/  IADD3.X R13, PT, PT, RZ, R13, RZ, P0, !PT ;  /* 0x0000000dff0d7210 */ /* 0x000fe200007fe4ff */
[----:B--2---:R-:W-:-:S03]  /*0ca0*/  HFMA2 R18, R9.H0_H0, R4.H0_H0, R18.H0_H0 ;  /* 0x2000000409127231 */ /* 0x004fc60000040812 */
[----:B------:R-:W-:Y:S05]  /*0cb0*/  BRA.U UP0, `(.L_x_5) ;  /* 0xfffffffd00d47547 */ /* 0x000fea000b83ffff */
.L_x_0:
[----:B------:R-:W0:Y:S01]  /*0cc0*/  LDC.64 R4, c[0x0][0x390] ;  /* 0x0000e400ff047b82 */ /* 0x000e220000000a00 */
[----:B------:R-:W-:Y:S01]  /*0cd0*/  IMAD R3, R2, R0, R3 ;  /* 0x0000000002037224 */ /* 0x000fe200078e0203 */
[----:B------:R-:W1:Y:S01]  /*0ce0*/  LDCU UR4, c[0x0][0x3a4] ;  /* 0x00007480ff0477ac */ /* 0x000e620008000800 */
[----:B------:R-:W2:Y:S02]  /*0cf0*/  LDCU UR5, c[0x0][0x3a8] ;  /* 0x00007500ff0577ac */ /* 0x000ea40008000800 */
[----:B0-----:R-:W-:-:S03]  /*0d00*/  IMAD.WIDE R2, R3, 0x2, R4 ;  /* 0x0000000203027825 */ /* 0x001fc600078e0204 */
[----:B------:R-:W-:Y:S06]  /*0d10*/  BAR.SYNC.DEFER_BLOCKING 0x0 ;  /* 0x0000000000007b1d */ /* 0x000fec0000010000 */
[----:B------:R-:W3:Y:S01]  /*0d20*/  LDG.E.U16 R4, desc[UR8][R2.64] ;  /* 0x0000000802047981 */ /* 0x000ee2000c1e1500 */
[----:B-1----:R-:W-:Y:S02]  /*0d30*/  F2FP.F16.F32.PACK_AB R9, RZ, UR4 ;  /* 0x00000004ff097c3e */ /* 0x002fe400080000ff */
[----:B--2---:R-:W-:-:S03]  /*0d40*/  F2FP.F16.F32.PACK_AB R0, RZ, UR5 ;  /* 0x00000005ff007c3e */ /* 0x004fc600080000ff */
[----:B------:R-:W-:-:S04]  /*0d50*/  HMUL2 R9, R18.H0_H0, R9.H0_H0 ;  /* 0x2000000912097232 */ /* 0x000fc80000000800 */
[----:B---3--:R-:W-:-:S05]  /*0d60*/  HFMA2 R0, R4.H0_H0, R0.H0_H0, R9.H0_H0 ;  /* 0x2000000004007231 */ /* 0x008fca0000040809 */
[----:B------:R-:W-:Y:S01]  /*0d70*/  STG.E.U16 desc[UR8][R2.64], R0 ;  /* 0x0000000002007986 */ /* 0x000fe2000c101508 */
[----:B------:R-:W-:Y:S05]  /*0d80*/  EXIT ;  /* 0x000000000000794d */ /* 0x000fea0003800000 */
.L_x_6:
[----:B------:R-:W-:-:S00]  /*0d90*/  BRA `(.L_x_6) ;  /* 0xfffffffc00fc7947 */ /* 0x000fc0000383ffff */
[----:B------:R-:W-:-:S00]  /*0da0*/  NOP ;  /* 0x0000000000007918 */ /* 0x000fc00000000000 */
        /* <DEDUP_REMOVED lines=13> */
.L_x_7:


//--------------------- .nv.shared.reserved.0     --------------------------
	.section	.nv.shared.reserved.0,"aw",@nobits
	.weak		__nv_reservedSMEM_offset_0_alias
	.size		__nv_reservedSMEM_offset_0_alias, 0, 64
	.other		__nv_reservedSMEM_offset_0_alias,@"STO_CUDA_RESERVED_SHARED STV_DEFAULT"
__nv_reservedSMEM_offset_0_alias:
	.zero		0
	.zero		64


//--------------------- .nv.constant0._Z11gemm_kernelPK6__halfS1_PS_iiiff --------------------------
	.section	.nv.constant0._Z11gemm_kernelPK6__halfS1_PS_iiiff,"a",@progbits
	.sectionflags	@""
	.align	4
.nv.constant0._Z11gemm_kernelPK6__halfS1_PS_iiiff:
	.zero		940


//--------------------- SYMBOLS --------------------------

	.type		.nv.reservedSmem.offset0,@object
	.size		.nv.reservedSmem.offset0,0x4
